//
// Generated by NVIDIA NVVM Compiler
//
// Compiler Build ID: CL-36424714
// Cuda compilation tools, release 13.0, V13.0.88
// Based on NVVM 20.0.0
//

.version 9.0
.target sm_100
.address_size 64

	// .globl	_Z11EvaluateFSMPiS_S_S_mmiiii

.visible .entry _Z11EvaluateFSMPiS_S_S_mmiiii(
	.param .u64 .ptr .align 1 _Z11EvaluateFSMPiS_S_S_mmiiii_param_0,
	.param .u64 .ptr .align 1 _Z11EvaluateFSMPiS_S_S_mmiiii_param_1,
	.param .u64 .ptr .align 1 _Z11EvaluateFSMPiS_S_S_mmiiii_param_2,
	.param .u64 .ptr .align 1 _Z11EvaluateFSMPiS_S_S_mmiiii_param_3,
	.param .u64 _Z11EvaluateFSMPiS_S_S_mmiiii_param_4,
	.param .u64 _Z11EvaluateFSMPiS_S_S_mmiiii_param_5,
	.param .u32 _Z11EvaluateFSMPiS_S_S_mmiiii_param_6,
	.param .u32 _Z11EvaluateFSMPiS_S_S_mmiiii_param_7,
	.param .u32 _Z11EvaluateFSMPiS_S_S_mmiiii_param_8,
	.param .u32 _Z11EvaluateFSMPiS_S_S_mmiiii_param_9
)
{
	.reg .pred 	%p<5>;
	.reg .b32 	%r<16>;
	.reg .b64 	%rd<25>;

	ld.param.u64 	%rd5, [_Z11EvaluateFSMPiS_S_S_mmiiii_param_0];
	ld.param.u64 	%rd10, [_Z11EvaluateFSMPiS_S_S_mmiiii_param_1];
	ld.param.u64 	%rd6, [_Z11EvaluateFSMPiS_S_S_mmiiii_param_2];
	ld.param.u64 	%rd7, [_Z11EvaluateFSMPiS_S_S_mmiiii_param_3];
	ld.param.u64 	%rd8, [_Z11EvaluateFSMPiS_S_S_mmiiii_param_4];
	ld.param.u64 	%rd9, [_Z11EvaluateFSMPiS_S_S_mmiiii_param_5];
	ld.param.u32 	%r9, [_Z11EvaluateFSMPiS_S_S_mmiiii_param_8];
	ld.param.u32 	%r10, [_Z11EvaluateFSMPiS_S_S_mmiiii_param_9];
	cvta.to.global.u64 	%rd1, %rd10;
	mov.u32 	%r1, %tid.x;
	setp.ge.u32 	%p1, %r1, %r10;
	@%p1 bra 	$L__BB0_6;
	cvta.to.global.u64 	%rd13, %rd7;
	cvta.to.global.u64 	%rd14, %rd6;
	cvt.u64.u32 	%rd2, %r1;
	mul.wide.u32 	%rd15, %r1, 4;
	add.s64 	%rd16, %rd13, %rd15;
	ld.global.u32 	%r15, [%rd16];
	mad.lo.s64 	%rd3, %rd9, %rd2, %rd14;
	setp.lt.s32 	%p2, %r9, 1;
	@%p2 bra 	$L__BB0_5;
	cvta.to.global.u64 	%rd4, %rd5;
	mov.b32 	%r13, 0;
$L__BB0_3:
	mul.wide.u32 	%rd17, %r13, 4;
	add.s64 	%rd18, %rd3, %rd17;
	ld.global.u32 	%r5, [%rd18];
	setp.eq.s32 	%p3, %r5, -1;
	@%p3 bra 	$L__BB0_5;
	cvt.s64.s32 	%rd19, %r15;
	mad.lo.s64 	%rd20, %rd8, %rd19, %rd4;
	mul.wide.s32 	%rd21, %r5, 4;
	add.s64 	%rd22, %rd20, %rd21;
	ld.global.u32 	%r15, [%rd22];
	add.s32 	%r13, %r13, 1;
	setp.ne.s32 	%p4, %r13, %r9;
	@%p4 bra 	$L__BB0_3;
$L__BB0_5:
	shl.b64 	%rd23, %rd2, 2;
	add.s64 	%rd24, %rd1, %rd23;
	st.global.u32 	[%rd24], %r15;
	bra.uni 	$L__BB0_7;
$L__BB0_6:
	mul.wide.u32 	%rd11, %r1, 4;
	add.s64 	%rd12, %rd1, %rd11;
	mov.b32 	%r11, -1;
	st.global.u32 	[%rd12], %r11;
$L__BB0_7:
	ret;

}


// ===== COMPILED SASS (sm_100) =====

	.target	sm_100

	.elftype	@"ET_EXEC"


//--------------------- .note.nv.tkinfo           --------------------------
	.section	.note.nv.tkinfo,"",@"SHT_NOTE"
	.sectionflags	@"SHF_NOTE_NV_TKINFO"
	.tkinfo
        /*0018*/ 	.word	0x00000002
        /*0030*/ 	.string	""
        /*0030*/ 	.string	"ptxas"
        /*0030*/ 	.string	"Cuda compilation tools, release 13.0, V13.0.88"
        /*0030*/ 	.string	"Build cuda_13.0.r13.0/compiler.36424714_0"
        /*0030*/ 	.string	"-arch sm_100 -m 64 "



//--------------------- .note.nv.cuinfo           --------------------------
	.section	.note.nv.cuinfo,"",@"SHT_NOTE"
	.sectionflags	@"SHF_NOTE_NV_CUINFO"
        /*0018*/ 	.short	0x0002
        /*001a*/ 	.short	0x0064
        /*001c*/ 	.short	0x0082
	.zero		2


//--------------------- .nv.info                  --------------------------
	.section	.nv.info,"",@"SHT_CUDA_INFO"
	.align	4


	//----- nvinfo : EIATTR_REGCOUNT
	.align		4
        /*0000*/ 	.byte	0x04, 0x2f
        /*0002*/ 	.short	(.L_1 - .L_0)
	.align		4
.L_0:
        /*0004*/ 	.word	index@(_Z11EvaluateFSMPiS_S_S_mmiiii)
        /*0008*/ 	.word	0x00000012


	//----- nvinfo : EIATTR_FRAME_SIZE
	.align		4
.L_1:
        /*000c*/ 	.byte	0x04, 0x11
        /*000e*/ 	.short	(.L_3 - .L_2)
	.align		4
.L_2:
        /*0010*/ 	.word	index@(_Z11EvaluateFSMPiS_S_S_mmiiii)
        /*0014*/ 	.word	0x00000000


	//----- nvinfo : EIATTR_MIN_STACK_SIZE
	.align		4
.L_3:
        /*0018*/ 	.byte	0x04, 0x12
        /*001a*/ 	.short	(.L_5 - .L_4)
	.align		4
.L_4:
        /*001c*/ 	.word	index@(_Z11EvaluateFSMPiS_S_S_mmiiii)
        /*0020*/ 	.word	0x00000000
.L_5:


//--------------------- .nv.compat                --------------------------
	.section	.nv.compat,"",@"SHT_CUDA_COMPAT_INFO"
	.align	4
        /*0000*/ 	.byte	0x02, 0x09, 0x00, 0x00, 0x02, 0x02, 0x01, 0x00, 0x02, 0x05, 0x05, 0x00, 0x03, 0x07, 0x01, 0x01
        /*0010*/ 	.byte	0x02, 0x03, 0x00, 0x00, 0x02, 0x06, 0x01, 0x00, 0x04, 0x0b, 0x08, 0x00, 0x09, 0x00, 0x00, 0x00
        /*0020*/ 	.byte	0x00, 0x00, 0x00, 0x00


//--------------------- .nv.info._Z11EvaluateFSMPiS_S_S_mmiiii --------------------------
	.section	.nv.info._Z11EvaluateFSMPiS_S_S_mmiiii,"",@"SHT_CUDA_INFO"
	.sectionflags	@""
	.align	4


	//----- nvinfo : EIATTR_CUDA_API_VERSION
	.align		4
        /*0000*/ 	.byte	0x04, 0x37
        /*0002*/ 	.short	(.L_7 - .L_6)
.L_6:
        /*0004*/ 	.word	0x00000082


	//----- nvinfo : EIATTR_KPARAM_INFO
	.align		4
.L_7:
        /*0008*/ 	.byte	0x04, 0x17
        /*000a*/ 	.short	(.L_9 - .L_8)
.L_8:
        /*000c*/ 	.word	0x00000000
        /*0010*/ 	.short	0x0009
        /*0012*/ 	.short	0x003c
        /*0014*/ 	.byte	0x00, 0xf0, 0x11, 0x00


	//----- nvinfo : EIATTR_KPARAM_INFO
	.align		4
.L_9:
        /*0018*/ 	.byte	0x04, 0x17
        /*001a*/ 	.short	(.L_11 - .L_10)
.L_10:
        /*001c*/ 	.word	0x00000000
        /*0020*/ 	.short	0x0008
        /*0022*/ 	.short	0x0038
        /*0024*/ 	.byte	0x00, 0xf0, 0x11, 0x00


	//----- nvinfo : EIATTR_KPARAM_INFO
	.align		4
.L_11:
        /*0028*/ 	.byte	0x04, 0x17
        /*002a*/ 	.short	(.L_13 - .L_12)
.L_12:
        /*002c*/ 	.word	0x00000000
        /*0030*/ 	.short	0x0007
        /*0032*/ 	.short	0x0034
        /*0034*/ 	.byte	0x00, 0xf0, 0x11, 0x00


	//----- nvinfo : EIATTR_KPARAM_INFO
	.align		4
.L_13:
        /*0038*/ 	.byte	0x04, 0x17
        /*003a*/ 	.short	(.L_15 - .L_14)
.L_14:
        /*003c*/ 	.word	0x00000000
        /*0040*/ 	.short	0x0006
        /*0042*/ 	.short	0x0030
        /*0044*/ 	.byte	0x00, 0xf0, 0x11, 0x00


	//----- nvinfo : EIATTR_KPARAM_INFO
	.align		4
.L_15:
        /*0048*/ 	.byte	0x04, 0x17
        /*004a*/ 	.short	(.L_17 - .L_16)
.L_16:
        /*004c*/ 	.word	0x00000000
        /*0050*/ 	.short	0x0005
        /*0052*/ 	.short	0x0028
        /*0054*/ 	.byte	0x00, 0xf0, 0x21, 0x00


	//----- nvinfo : EIATTR_KPARAM_INFO
	.align		4
.L_17:
        /*0058*/ 	.byte	0x04, 0x17
        /*005a*/ 	.short	(.L_19 - .L_18)
.L_18:
        /*005c*/ 	.word	0x00000000
        /*0060*/ 	.short	0x0004
        /*0062*/ 	.short	0x0020
        /*0064*/ 	.byte	0x00, 0xf0, 0x21, 0x00


	//----- nvinfo : EIATTR_KPARAM_INFO
	.align		4
.L_19:
        /*0068*/ 	.byte	0x04, 0x17
        /*006a*/ 	.short	(.L_21 - .L_20)
.L_20:
        /*006c*/ 	.word	0x00000000
        /*0070*/ 	.short	0x0003
        /*0072*/ 	.short	0x0018
        /*0074*/ 	.byte	0x00, 0xf5, 0x21, 0x00


	//----- nvinfo : EIATTR_KPARAM_INFO
	.align		4
.L_21:
        /*0078*/ 	.byte	0x04, 0x17
        /*007a*/ 	.short	(.L_23 - .L_22)
.L_22:
        /*007c*/ 	.word	0x00000000
        /*0080*/ 	.short	0x0002
        /*0082*/ 	.short	0x0010
        /*0084*/ 	.byte	0x00, 0xf5, 0x21, 0x00


	//----- nvinfo : EIATTR_KPARAM_INFO
	.align		4
.L_23:
        /*0088*/ 	.byte	0x04, 0x17
        /*008a*/ 	.short	(.L_25 - .L_24)
.L_24:
        /*008c*/ 	.word	0x00000000
        /*0090*/ 	.short	0x0001
        /*0092*/ 	.short	0x0008
        /*0094*/ 	.byte	0x00, 0xf5, 0x21, 0x00


	//----- nvinfo : EIATTR_KPARAM_INFO
	.align		4
.L_25:
        /*0098*/ 	.byte	0x04, 0x17
        /*009a*/ 	.short	(.L_27 - .L_26)
.L_26:
        /*009c*/ 	.word	0x00000000
        /*00a0*/ 	.short	0x0000
        /*00a2*/ 	.short	0x0000
        /*00a4*/ 	.byte	0x00, 0xf5, 0x21, 0x00


	//----- nvinfo : EIATTR_SPARSE_MMA_MASK
	.align		4
.L_27:
        /*00a8*/ 	.byte	0x03, 0x50
        /*00aa*/ 	.short	0x0000


	//----- nvinfo : EIATTR_MAXREG_COUNT
	.align		4
        /*00ac*/ 	.byte	0x03, 0x1b
        /*00ae*/ 	.short	0x00ff


	//----- nvinfo : EIATTR_MERCURY_ISA_VERSION
	.align		4
        /*00b0*/ 	.byte	0x03, 0x5f
        /*00b2*/ 	.short	0x0101


	//----- nvinfo : EIATTR_VRC_CTA_INIT_COUNT
	.align		4
        /*00b4*/ 	.byte	0x02, 0x4a
	.zero		1
	.zero		1


	//----- nvinfo : EIATTR_EXIT_INSTR_OFFSETS
	.align		4
        /*00b8*/ 	.byte	0x04, 0x1c
        /*00ba*/ 	.short	(.L_29 - .L_28)


	//   ....[0]....
.L_28:
        /*00bc*/ 	.word	0x000002a0


	//   ....[1]....
        /*00c0*/ 	.word	0x000002f0


	//----- nvinfo : EIATTR_CRS_STACK_SIZE
	.align		4
.L_29:
        /*00c4*/ 	.byte	0x04, 0x1e
        /*00c6*/ 	.short	(.L_31 - .L_30)
.L_30:
        /*00c8*/ 	.word	0x00000000


	//----- nvinfo : EIATTR_CBANK_PARAM_SIZE
	.align		4
.L_31:
        /*00cc*/ 	.byte	0x03, 0x19
        /*00ce*/ 	.short	0x0040


	//----- nvinfo : EIATTR_PARAM_CBANK
	.align		4
        /*00d0*/ 	.byte	0x04, 0x0a
        /*00d2*/ 	.short	(.L_33 - .L_32)
	.align		4
.L_32:
        /*00d4*/ 	.word	index@(.nv.constant0._Z11EvaluateFSMPiS_S_S_mmiiii)
        /*00d8*/ 	.short	0x0380
        /*00da*/ 	.short	0x0040


	//----- nvinfo : EIATTR_SW_WAR
	.align		4
.L_33:
        /*00dc*/ 	.byte	0x04, 0x36
        /*00de*/ 	.short	(.L_35 - .L_34)
.L_34:
        /*00e0*/ 	.word	0x00000008
.L_35:


//--------------------- .nv.callgraph             --------------------------
	.section	.nv.callgraph,"",@"SHT_CUDA_CALLGRAPH"
	.align	4
	.sectionentsize	8
	.align		4
        /*0000*/ 	.word	0x00000000
	.align		4
        /*0004*/ 	.word	0xffffffff
	.align		4
        /*0008*/ 	.word	0x00000000
	.align		4
        /*000c*/ 	.word	0xfffffffe
	.align		4
        /*0010*/ 	.word	0x00000000
	.align		4
        /*0014*/ 	.word	0xfffffffd
	.align		4
        /*0018*/ 	.word	0x00000000
	.align		4
        /*001c*/ 	.word	0xfffffffc


//--------------------- .text._Z11EvaluateFSMPiS_S_S_mmiiii --------------------------
	.section	.text._Z11EvaluateFSMPiS_S_S_mmiiii,"ax",@progbits
	.align	128
        .global         _Z11EvaluateFSMPiS_S_S_mmiiii
        .type           _Z11EvaluateFSMPiS_S_S_mmiiii,@function
        .size           _Z11EvaluateFSMPiS_S_S_mmiiii,(.L_x_5 - _Z11EvaluateFSMPiS_S_S_mmiiii)
        .other          _Z11EvaluateFSMPiS_S_S_mmiiii,@"STO_CUDA_ENTRY STV_DEFAULT"
_Z11EvaluateFSMPiS_S_S_mmiiii:
.text._Z11EvaluateFSMPiS_S_S_mmiiii:
[----:B------:R-:W-:Y:S01]  /*0000*/  LDC R1, c[0x0][0x37c] ;  /* 0x0000df00ff017b82 */ /* 0x000fe20000000800 */
[----:B------:R-:W0:Y:S01]  /*0010*/  S2R R0, SR_TID.X ;  /* 0x0000000000007919 */ /* 0x000e220000002100 */
[----:B------:R-:W0:Y:S01]  /*0020*/  LDCU UR6, c[0x0][0x3bc] ;  /* 0x00007780ff0677ac */ /* 0x000e220008000800 */
[----:B------:R-:W1:Y:S01]  /*0030*/  LDCU.64 UR4, c[0x0][0x358] ;  /* 0x00006b00ff0477ac */ /* 0x000e620008000a00 */
[----:B------:R-:W2:Y:S01]  /*0040*/  LDCU UR9, c[0x0][0x3b8] ;  /* 0x00007700ff0977ac */ /* 0x000ea20008000800 */
[----:B------:R-:W3:Y:S01]  /*0050*/  LDCU.64 UR10, c[0x0][0x3a0] ;  /* 0x00007400ff0a77ac */ /* 0x000ee20008000a00 */
[----:B0-----:R-:W-:-:S13]  /*0060*/  ISETP.GE.U32.AND P0, PT, R0, UR6, PT ;  /* 0x0000000600007c0c */ /* 0x001fda000bf06070 */
[----:B-123--:R-:W-:Y:S05]  /*0070*/  @P0 BRA `(.L_x_0) ;  /* 0x00000000008c0947 */ /* 0x00efea0003800000 */
[----:B------:R-:W0:Y:S01]  /*0080*/  LDC.64 R2, c[0x0][0x398] ;  /* 0x0000e600ff027b82 */ /* 0x000e220000000a00 */
[----:B------:R-:W1:Y:S01]  /*0090*/  LDCU UR8, c[0x0][0x3b8] ;  /* 0x00007700ff0877ac */ /* 0x000e620008000800 */
[----:B------:R-:W2:Y:S06]  /*00a0*/  LDCU.64 UR6, c[0x0][0x3a8] ;  /* 0x00007500ff0677ac */ /* 0x000eac0008000a00 */
[----:B------:R-:W2:Y:S01]  /*00b0*/  LDC.64 R4, c[0x0][0x390] ;  /* 0x0000e400ff047b82 */ /* 0x000ea20000000a00 */
[----:B0-----:R-:W-:-:S05]  /*00c0*/  IMAD.WIDE.U32 R2, R0, 0x4, R2 ;  /* 0x0000000400027825 */ /* 0x001fca00078e0002 */
[----:B------:R0:W5:Y:S01]  /*00d0*/  LDG.E R9, desc[UR4][R2.64] ;  /* 0x0000000402097981 */ /* 0x000162000c1e1900 */
[----:B-1----:R-:W-:Y:S01]  /*00e0*/  UISETP.GE.AND UP0, UPT, UR8, 0x1, UPT ;  /* 0x000000010800788c */ /* 0x002fe2000bf06270 */
[----:B--2---:R-:W-:-:S08]  /*00f0*/  IMAD.WIDE.U32 R4, R0, UR6, R4 ;  /* 0x0000000600047c25 */ /* 0x004fd0000f8e0004 */
[----:B0-----:R-:W-:Y:S05]  /*0100*/  BRA.U !UP0, `(.L_x_1) ;  /* 0x0000000108547547 */ /* 0x001fea000b800000 */
[----:B------:R-:W0:Y:S01]  /*0110*/  LDC.64 R2, c[0x0][0x380] ;  /* 0x0000e000ff027b82 */ /* 0x000e220000000a00 */
[----:B------:R-:W-:Y:S01]  /*0120*/  HFMA2 R11, -RZ, RZ, 0, 0 ;  /* 0x00000000ff0b7431 */ /* 0x000fe200000001ff */
[----:B------:R-:W-:Y:S01]  /*0130*/  BSSY.RECONVERGENT B0, `(.L_x_1) ;  /* 0x0000012000007945 */ /* 0x000fe20003800200 */
[----:B------:R-:W-:-:S07]  /*0140*/  IMAD R13, R0, UR7, R5 ;  /* 0x00000007000d7c24 */ /* 0x000fce000f8e0205 */
.L_x_3:
[----:B------:R-:W-:Y:S02]  /*0150*/  MOV R6, R4 ;  /* 0x0000000400067202 */ /* 0x000fe40000000f00 */
[----:B------:R-:W-:-:S03]  /*0160*/  MOV R7, R13 ;  /* 0x0000000d00077202 */ /* 0x000fc60000000f00 */
[----:B------:R-:W-:-:S05]  /*0170*/  IMAD.WIDE.U32 R6, R11, 0x4, R6 ;  /* 0x000000040b067825 */ /* 0x000fca00078e0006 */
[----:B------:R-:W2:Y:S02]  /*0180*/  LDG.E R15, desc[UR4][R6.64] ;  /* 0x00000004060f7981 */ /* 0x000ea4000c1e1900 */
[----:B--2---:R-:W-:-:S13]  /*0190*/  ISETP.NE.AND P0, PT, R15, -0x1, PT ;  /* 0xffffffff0f00780c */ /* 0x004fda0003f05270 */
[----:B------:R-:W-:Y:S05]  /*01a0*/  @!P0 BRA `(.L_x_2) ;  /* 0x0000000000288947 */ /* 0x000fea0003800000 */
[----:B-----5:R-:W-:-:S05]  /*01b0*/  SHF.R.S32.HI R6, RZ, 0x1f, R9 ;  /* 0x0000001fff067819 */ /* 0x020fca0000011409 */
[----:B------:R-:W-:Y:S02]  /*01c0*/  IMAD R8, R6, UR10, RZ ;  /* 0x0000000a06087c24 */ /* 0x000fe4000f8e02ff */
[----:B0-----:R-:W-:-:S04]  /*01d0*/  IMAD.WIDE.U32 R6, R9, UR10, R2 ;  /* 0x0000000a09067c25 */ /* 0x001fc8000f8e0002 */
[----:B------:R-:W-:-:S05]  /*01e0*/  IMAD R9, R9, UR11, R8 ;  /* 0x0000000b09097c24 */ /* 0x000fca000f8e0208 */
[----:B------:R-:W-:-:S03]  /*01f0*/  IADD3 R7, PT, PT, R7, R9, RZ ;  /* 0x0000000907077210 */ /* 0x000fc60007ffe0ff */
[----:B------:R-:W-:-:S05]  /*0200*/  IMAD.WIDE R6, R15, 0x4, R6 ;  /* 0x000000040f067825 */ /* 0x000fca00078e0206 */
[----:B------:R1:W5:Y:S01]  /*0210*/  LDG.E R9, desc[UR4][R6.64] ;  /* 0x0000000406097981 */ /* 0x000362000c1e1900 */
[----:B------:R-:W-:-:S04]  /*0220*/  IADD3 R11, PT, PT, R11, 0x1, RZ ;  /* 0x000000010b0b7810 */ /* 0x000fc80007ffe0ff */
[----:B------:R-:W-:-:S13]  /*0230*/  ISETP.NE.AND P0, PT, R11, UR9, PT ;  /* 0x000000090b007c0c */ /* 0x000fda000bf05270 */
[----:B-1----:R-:W-:Y:S05]  /*0240*/  @P0 BRA `(.L_x_3) ;  /* 0xfffffffc00c00947 */ /* 0x002fea000383ffff */
.L_x_2:
[----:B------:R-:W-:Y:S05]  /*0250*/  BSYNC.RECONVERGENT B0 ;  /* 0x0000000000007941 */ /* 0x000fea0003800200 */
.L_x_1:
[----:B------:R-:W0:Y:S02]  /*0260*/  LDCU.64 UR6, c[0x0][0x388] ;  /* 0x00007100ff0677ac */ /* 0x000e240008000a00 */
[----:B0-----:R-:W-:-:S04]  /*0270*/  LEA R2, P0, R0, UR6, 0x2 ;  /* 0x0000000600027c11 */ /* 0x001fc8000f8010ff */
[----:B------:R-:W-:-:S05]  /*0280*/  LEA.HI.X R3, R0, UR7, RZ, 0x2, P0 ;  /* 0x0000000700037c11 */ /* 0x000fca00080f14ff */
[----:B-----5:R-:W-:Y:S01]  /*0290*/  STG.E desc[UR4][R2.64], R9 ;  /* 0x0000000902007986 */ /* 0x020fe2000c101904 */
[----:B------:R-:W-:Y:S05]  /*02a0*/  EXIT ;  /* 0x000000000000794d */ /* 0x000fea0003800000 */
.L_x_0:
[----:B------:R-:W0:Y:S01]  /*02b0*/  LDC.64 R2, c[0x0][0x388] ;  /* 0x0000e200ff027b82 */ /* 0x000e220000000a00 */
[----:B------:R-:W-:Y:S01]  /*02c0*/  MOV R5, 0xffffffff ;  /* 0xffffffff00057802 */ /* 0x000fe20000000f00 */
[----:B0-----:R-:W-:-:S05]  /*02d0*/  IMAD.WIDE.U32 R2, R0, 0x4, R2 ;  /* 0x0000000400027825 */ /* 0x001fca00078e0002 */
[----:B------:R-:W-:Y:S01]  /*02e0*/  STG.E desc[UR4][R2.64], R5 ;  /* 0x0000000502007986 */ /* 0x000fe2000c101904 */
[----:B------:R-:W-:Y:S05]  /*02f0*/  EXIT ;  /* 0x000000000000794d */ /* 0x000fea0003800000 */
.L_x_4:
[----:B------:R-:W-:-:S00]  /*0300*/  BRA `(.L_x_4) ;  /* 0xfffffffc00fc7947 */ /* 0x000fc0000383ffff */
[----:B------:R-:W-:-:S00]  /*0310*/  NOP ;  /* 0x0000000000007918 */ /* 0x000fc00000000000 */
        /* <DEDUP_REMOVED lines=14> */
.L_x_5:


//--------------------- .nv.shared.reserved.0     --------------------------
	.section	.nv.shared.reserved.0,"aw",@nobits
	.weak		__nv_reservedSMEM_offset_0_alias
	.size		__nv_reservedSMEM_offset_0_alias, 0, 64
	.other		__nv_reservedSMEM_offset_0_alias,@"STO_CUDA_RESERVED_SHARED STV_DEFAULT"
__nv_reservedSMEM_offset_0_alias:
	.zero		0
	.zero		64


//--------------------- .nv.constant0._Z11EvaluateFSMPiS_S_S_mmiiii --------------------------
	.section	.nv.constant0._Z11EvaluateFSMPiS_S_S_mmiiii,"a",@progbits
	.sectionflags	@""
	.align	4
.nv.constant0._Z11EvaluateFSMPiS_S_S_mmiiii:
	.zero		960


//--------------------- SYMBOLS --------------------------

	.type		.nv.reservedSmem.offset0,@object
	.size		.nv.reservedSmem.offset0,0x4
